def gluon_mma(
    a_ptr,
    b_ptr,
    c_ptr,
    M: gl.constexpr,
    N: gl.constexpr,
    K: gl.constexpr,
    BLK_A: gl.constexpr,
    BLK_B: gl.constexpr,
    SHARED_A: gl.constexpr,
    SHARED_B: gl.constexpr,
    ACC_LAYOUT: gl.constexpr,
    TMEM_LAYOUT: gl.constexpr,
    USE_TCGEN05: gl.constexpr,
    IS_ASYNC: gl.constexpr,
):
    offs_m = gl.arange(0, M, layout=gl.SliceLayout(1, BLK_A))
    offs_ka = gl.arange(0, K, layout=gl.SliceLayout(0, BLK_A))
    offs_kb = gl.arange(0, K, layout=gl.SliceLayout(1, BLK_B))
    offs_n = gl.arange(0, N, layout=gl.SliceLayout(0, BLK_B))
    a = gl.load(a_ptr + offs_m[:, None] * K + offs_ka[None, :])
    b = gl.load(b_ptr + offs_kb[:, None] * N + offs_n[None, :])
    a_smem = gl.allocate_shared_memory(a.dtype, [M, K], SHARED_A, a)
    b_smem = gl.allocate_shared_memory(b.dtype, [K, N], SHARED_B, b)

    if USE_TCGEN05:
        fence_async_shared()
        bar = gl.allocate_shared_memory(gl.int64, [1], mbarrier.MBarrierLayout())
        mbarrier.init(bar, count=1)
        acc_tmem = allocate_tensor_memory(gl.float32, [M, N], TMEM_LAYOUT)
        tcgen05_mma(a_smem, b_smem, acc_tmem, use_acc=False)
        tcgen05_commit(bar)
        mbarrier.wait(bar, phase=0)
        mbarrier.invalidate(bar)
        acc = acc_tmem.load(ACC_LAYOUT)
    else:
        acc = gl.zeros([M, N], dtype=gl.float32, layout=ACC_LAYOUT)
        acc = hopper.warpgroup_mma(a_smem, b_smem, acc, is_async=IS_ASYNC)
        if IS_ASYNC:
            acc = hopper.warpgroup_mma_wait(num_outstanding=0, deps=[acc])

    out_layout: gl.constexpr = gl.BlockedLayout(
        [1, 1], [1, 32], [gl.num_warps(), 1], [1, 0]
    )
    acc = gl.convert_layout(acc, out_layout)
    offs_cm = gl.arange(0, M, layout=gl.SliceLayout(1, out_layout))
    offs_cn = gl.arange(0, N, layout=gl.SliceLayout(0, out_layout))
    gl.store(c_ptr + offs_cm[:, None] * N + offs_cn[None, :], acc)

# config = {"BLOCK_K": 16, "BLOCK_M": 64, "BLOCK_N": 64, "arch": "sm_90", "dtype": "fp16", "is_async": 1, "num_warps": 4}
# arch = sm_90


// ===== COMPILED SASS (sm_90a) =====

	.target	sm_90a

	.elftype	@"ET_EXEC"


//--------------------- .note.nv.tkinfo           --------------------------
	.section	.note.nv.tkinfo,"",@"SHT_NOTE"
	.sectionflags	@"SHF_NOTE_NV_TKINFO"
	.tkinfo
        /*0018*/ 	.word	0x00000002
        /*0030*/ 	.string	""
        /*0030*/ 	.string	"ptxas"
        /*0030*/ 	.string	"Cuda compilation tools, release 13.0, V13.0.88"
        /*0030*/ 	.string	"Build cuda_13.0.r13.0/compiler.36424714_0"
        /*0030*/ 	.string	"-v  -suppress-debug-info  -lineinfo  -arch sm_90a "



//--------------------- .note.nv.cuinfo           --------------------------
	.section	.note.nv.cuinfo,"",@"SHT_NOTE"
	.sectionflags	@"SHF_NOTE_NV_CUINFO"
        /*0018*/ 	.short	0x0002
        /*001a*/ 	.short	0x005a
        /*001c*/ 	.short	0x0082
	.zero		2


//--------------------- .nv.info                  --------------------------
	.section	.nv.info,"",@"SHT_CUDA_INFO"
	.align	4


	//----- nvinfo : EIATTR_REGCOUNT
	.align		4
        /*0000*/ 	.byte	0x04, 0x2f
        /*0002*/ 	.short	(.L_1 - .L_0)
	.align		4
.L_0:
        /*0004*/ 	.word	index@(gluon_mma)
        /*0008*/ 	.word	0x00000048


	//----- nvinfo : EIATTR_FRAME_SIZE
	.align		4
.L_1:
        /*000c*/ 	.byte	0x04, 0x11
        /*000e*/ 	.short	(.L_3 - .L_2)
	.align		4
.L_2:
        /*0010*/ 	.word	index@(gluon_mma)
        /*0014*/ 	.word	0x00000000


	//----- nvinfo : EIATTR_MIN_STACK_SIZE
	.align		4
.L_3:
        /*0018*/ 	.byte	0x04, 0x12
        /*001a*/ 	.short	(.L_5 - .L_4)
	.align		4
.L_4:
        /*001c*/ 	.word	index@(gluon_mma)
        /*0020*/ 	.word	0x00000000
.L_5:


//--------------------- .nv.compat                --------------------------
	.section	.nv.compat,"",@"SHT_CUDA_COMPAT_INFO"
	.align	4
        /*0000*/ 	.byte	0x02, 0x09, 0x01, 0x00, 0x02, 0x02, 0x04, 0x00, 0x02, 0x05, 0x05, 0x00, 0x03, 0x07, 0x01, 0x01
        /*0010*/ 	.byte	0x02, 0x03, 0x00, 0x00, 0x02, 0x06, 0x01, 0x00, 0x04, 0x0b, 0x08, 0x00, 0x00, 0x00, 0x00, 0x00
        /*0020*/ 	.byte	0x00, 0x00, 0x00, 0x00


//--------------------- .nv.info.gluon_mma        --------------------------
	.section	.nv.info.gluon_mma,"",@"SHT_CUDA_INFO"
	.sectionflags	@""
	.align	4


	//----- nvinfo : EIATTR_CUDA_API_VERSION
	.align		4
        /*0000*/ 	.byte	0x04, 0x37
        /*0002*/ 	.short	(.L_7 - .L_6)
.L_6:
        /*0004*/ 	.word	0x00000082


	//----- nvinfo : EIATTR_KPARAM_INFO
	.align		4
.L_7:
        /*0008*/ 	.byte	0x04, 0x17
        /*000a*/ 	.short	(.L_9 - .L_8)
.L_8:
        /*000c*/ 	.word	0x00000000
        /*0010*/ 	.short	0x0004
        /*0012*/ 	.short	0x0020
        /*0014*/ 	.byte	0x00, 0xf4, 0x21, 0x00


	//----- nvinfo : EIATTR_KPARAM_INFO
	.align		4
.L_9:
        /*0018*/ 	.byte	0x04, 0x17
        /*001a*/ 	.short	(.L_11 - .L_10)
.L_10:
        /*001c*/ 	.word	0x00000000
        /*0020*/ 	.short	0x0003
        /*0022*/ 	.short	0x0018
        /*0024*/ 	.byte	0x00, 0xf4, 0x21, 0x00


	//----- nvinfo : EIATTR_KPARAM_INFO
	.align		4
.L_11:
        /*0028*/ 	.byte	0x04, 0x17
        /*002a*/ 	.short	(.L_13 - .L_12)
.L_12:
        /*002c*/ 	.word	0x00000000
        /*0030*/ 	.short	0x0002
        /*0032*/ 	.short	0x0010
        /*0034*/ 	.byte	0x00, 0xf4, 0x21, 0x00


	//----- nvinfo : EIATTR_KPARAM_INFO
	.align		4
.L_13:
        /*0038*/ 	.byte	0x04, 0x17
        /*003a*/ 	.short	(.L_15 - .L_14)
.L_14:
        /*003c*/ 	.word	0x00000000
        /*0040*/ 	.short	0x0001
        /*0042*/ 	.short	0x0008
        /*0044*/ 	.byte	0x00, 0xf4, 0x21, 0x00


	//----- nvinfo : EIATTR_KPARAM_INFO
	.align		4
.L_15:
        /*0048*/ 	.byte	0x04, 0x17
        /*004a*/ 	.short	(.L_17 - .L_16)
.L_16:
        /*004c*/ 	.word	0x00000000
        /*0050*/ 	.short	0x0000
        /*0052*/ 	.short	0x0000
        /*0054*/ 	.byte	0x00, 0xf4, 0x21, 0x00


	//----- nvinfo : EIATTR_SPARSE_MMA_MASK
	.align		4
.L_17:
        /*0058*/ 	.byte	0x03, 0x50
        /*005a*/ 	.short	0x0000


	//----- nvinfo : EIATTR_MAXREG_COUNT
	.align		4
        /*005c*/ 	.byte	0x03, 0x1b
        /*005e*/ 	.short	0x00ff


	//----- nvinfo : EIATTR_NUM_BARRIERS
	.align		4
        /*0060*/ 	.byte	0x02, 0x4c
        /*0062*/ 	.byte	0x01
	.zero		1


	//----- nvinfo : EIATTR_MERCURY_ISA_VERSION
	.align		4
        /*0064*/ 	.byte	0x03, 0x5f
        /*0066*/ 	.short	0x0101


	//----- nvinfo : EIATTR_EXIT_INSTR_OFFSETS
	.align		4
        /*0068*/ 	.byte	0x04, 0x1c
        /*006a*/ 	.short	(.L_19 - .L_18)


	//   ....[0]....
.L_18:
        /*006c*/ 	.word	0x000014c0


	//----- nvinfo : EIATTR_REQNTID
	.align		4
.L_19:
        /*0070*/ 	.byte	0x04, 0x10
        /*0072*/ 	.short	(.L_21 - .L_20)
.L_20:
        /*0074*/ 	.word	0x00000080
        /*0078*/ 	.word	0x00000001
        /*007c*/ 	.word	0x00000001


	//----- nvinfo : EIATTR_CBANK_PARAM_SIZE
	.align		4
.L_21:
        /*0080*/ 	.byte	0x03, 0x19
        /*0082*/ 	.short	0x0028


	//----- nvinfo : EIATTR_PARAM_CBANK
	.align		4
        /*0084*/ 	.byte	0x04, 0x0a
        /*0086*/ 	.short	(.L_23 - .L_22)
	.align		4
.L_22:
        /*0088*/ 	.word	index@(.nv.constant0.gluon_mma)
        /*008c*/ 	.short	0x0210
        /*008e*/ 	.short	0x0028


	//----- nvinfo : EIATTR_SW_WAR
	.align		4
.L_23:
        /*0090*/ 	.byte	0x04, 0x36
        /*0092*/ 	.short	(.L_25 - .L_24)
.L_24:
        /*0094*/ 	.word	0x00000008
.L_25:


//--------------------- .nv.callgraph             --------------------------
	.section	.nv.callgraph,"",@"SHT_CUDA_CALLGRAPH"
	.align	4
	.sectionentsize	8
	.align		4
        /*0000*/ 	.word	0x00000000
	.align		4
        /*0004*/ 	.word	0xffffffff
	.align		4
        /*0008*/ 	.word	0x00000000
	.align		4
        /*000c*/ 	.word	0xfffffffe
	.align		4
        /*0010*/ 	.word	0x00000000
	.align		4
        /*0014*/ 	.word	0xfffffffd
	.align		4
        /*0018*/ 	.word	0x00000000
	.align		4
        /*001c*/ 	.word	0xfffffffc


//--------------------- .text.gluon_mma           --------------------------
	.section	.text.gluon_mma,"ax",@progbits
	.align	128
        .global         gluon_mma
        .type           gluon_mma,@function
        .size           gluon_mma,(.L_x_1 - gluon_mma)
        .other          gluon_mma,@"STO_CUDA_ENTRY STV_DEFAULT"
gluon_mma:
.text.gluon_mma:
[----:B------:R-:W-:Y:S01]  /*0000*/  LDC R1, c[0x0][0x28] ;  /* 0x00000a00ff017b82 */ /* 0x000fe20000000800 */
[----:B------:R-:W0:Y:S01]  /*0010*/  S2R R8, SR_TID.X ;  /* 0x0000000000087919 */ /* 0x000e220000002100 */
[----:B------:R-:W-:Y:S01]  /*0020*/  ULDC.64 UR4, c[0x0][0x210] ;  /* 0x0000840000047ab9 */ /* 0x000fe20000000a00 */
[----:B------:R-:W-:Y:S01]  /*0030*/  ULDC.64 UR10, c[0x0][0x208] ;  /* 0x00008200000a7ab9 */ /* 0x000fe20000000a00 */
[----:B0-----:R-:W-:Y:S02]  /*0040*/  SHF.R.U32.HI R2, RZ, 0x5, R8 ;  /* 0x00000005ff027819 */ /* 0x001fe40000011608 */
[----:B------:R-:W-:Y:S02]  /*0050*/  LOP3.LUT R67, R8, 0x60, RZ, 0xc0, !PT ;  /* 0x0000006008437812 */ /* 0x000fe400078ec0ff */
[----:B------:R-:W-:Y:S02]  /*0060*/  SGXT.U32 R2, R2, 0x2 ;  /* 0x000000020202781a */ /* 0x000fe40000000000 */
[----:B------:R-:W-:-:S02]  /*0070*/  IADD3 R6, P0, R67, UR4, RZ ;  /* 0x0000000443067c10 */ /* 0x000fc4000ff1e0ff */
[C---:B------:R-:W-:Y:S02]  /*0080*/  LOP3.LUT R63, R2.reuse, 0xc, RZ, 0xfc, !PT ;  /* 0x0000000c023f7812 */ /* 0x040fe400078efcff */
[C---:B------:R-:W-:Y:S01]  /*0090*/  LOP3.LUT R62, R2.reuse, 0x10, RZ, 0xfc, !PT ;  /* 0x00000010023e7812 */ /* 0x040fe200078efcff */
[----:B------:R-:W-:Y:S01]  /*00a0*/  IMAD.X R7, RZ, RZ, UR5, P0 ;  /* 0x00000005ff077e24 */ /* 0x000fe200080e06ff */
[----:B------:R-:W-:Y:S01]  /*00b0*/  LOP3.LUT R65, R2, 0x4, RZ, 0xfc, !PT ;  /* 0x0000000402417812 */ /* 0x000fe200078efcff */
[C---:B------:R-:W-:Y:S01]  /*00c0*/  IMAD.SHL.U32 R4, R63.reuse, 0x10, RZ ;  /* 0x000000103f047824 */ /* 0x040fe200078e00ff */
[----:B------:R-:W-:Y:S01]  /*00d0*/  LEA R12, P2, R63, UR4, 0x5 ;  /* 0x000000043f0c7c11 */ /* 0x000fe2000f8428ff */
[C---:B------:R-:W-:Y:S01]  /*00e0*/  IMAD.SHL.U32 R9, R62.reuse, 0x10, RZ ;  /* 0x000000103e097824 */ /* 0x040fe200078e00ff */
[----:B------:R-:W-:Y:S01]  /*00f0*/  LEA R14, P3, R62, UR4, 0x5 ;  /* 0x000000043e0e7c11 */ /* 0x000fe2000f8628ff */
[----:B------:R-:W-:Y:S01]  /*0100*/  IMAD.SHL.U32 R0, R65, 0x10, RZ ;  /* 0x0000001041007824 */ /* 0x000fe200078e00ff */
[----:B------:R-:W-:-:S02]  /*0110*/  LOP3.LUT R5, R8, 0xf, RZ, 0xc0, !PT ;  /* 0x0000000f08057812 */ /* 0x000fc400078ec0ff */
[----:B------:R-:W-:Y:S02]  /*0120*/  LEA R10, P0, R65, UR4, 0x5 ;  /* 0x00000004410a7c11 */ /* 0x000fe4000f8028ff */
[----:B------:R-:W-:Y:S01]  /*0130*/  LEA.HI.X R13, R4, UR5, RZ, 0x1, P2 ;  /* 0x00000005040d7c11 */ /* 0x000fe200090f0cff */
[----:B------:R-:W-:Y:S01]  /*0140*/  IMAD.WIDE.U32 R6, R5, 0x2, R6 ;  /* 0x0000000205067825 */ /* 0x000fe200078e0006 */
[----:B------:R-:W-:Y:S02]  /*0150*/  LEA.HI.X R15, R9, UR5, RZ, 0x1, P3 ;  /* 0x00000005090f7c11 */ /* 0x000fe400098f0cff */
[----:B------:R-:W-:Y:S01]  /*0160*/  LEA.HI.X R11, R0, UR5, RZ, 0x1, P0 ;  /* 0x00000005000b7c11 */ /* 0x000fe200080f0cff */
[C---:B------:R-:W-:Y:S01]  /*0170*/  IMAD.WIDE.U32 R12, R5.reuse, 0x2, R12 ;  /* 0x00000002050c7825 */ /* 0x040fe200078e000c */
[C---:B------:R-:W-:Y:S01]  /*0180*/  LOP3.LUT R59, R2.reuse, 0x1c, RZ, 0xfc, !PT ;  /* 0x0000001c023b7812 */ /* 0x040fe200078efcff */
[----:B------:R0:W2:Y:S01]  /*0190*/  LDG.E.U16 R9, desc[UR10][R6.64] ;  /* 0x0000000a06097981 */ /* 0x0000a2000c1e1500 */
[C---:B------:R-:W-:Y:S01]  /*01a0*/  LOP3.LUT R57, R2.reuse, 0x24, RZ, 0xfc, !PT ;  /* 0x0000002402397812 */ /* 0x040fe200078efcff */
[C---:B------:R-:W-:Y:S01]  /*01b0*/  IMAD.WIDE.U32 R14, R5.reuse, 0x2, R14 ;  /* 0x00000002050e7825 */ /* 0x040fe200078e000e */
[C---:B------:R-:W-:Y:S01]  /*01c0*/  LOP3.LUT R64, R2.reuse, 0x8, RZ, 0xfc, !PT ;  /* 0x0000000802407812 */ /* 0x040fe200078efcff */
[----:B------:R1:W3:Y:S01]  /*01d0*/  LDG.E.U16 R4, desc[UR10][R12.64] ;  /* 0x0000000a0c047981 */ /* 0x0002e2000c1e1500 */
[C---:B------:R-:W-:Y:S01]  /*01e0*/  LOP3.LUT R61, R2.reuse, 0x14, RZ, 0xfc, !PT ;  /* 0x00000014023d7812 */ /* 0x040fe200078efcff */
[----:B------:R-:W-:Y:S01]  /*01f0*/  IMAD.WIDE.U32 R10, R5, 0x2, R10 ;  /* 0x00000002050a7825 */ /* 0x000fe200078e000a */
[----:B------:R-:W-:Y:S01]  /*0200*/  LOP3.LUT R58, R2, 0x20, RZ, 0xfc, !PT ;  /* 0x00000020023a7812 */ /* 0x000fe200078efcff */
[----:B------:R4:W5:Y:S01]  /*0210*/  LDG.E.U16 R25, desc[UR10][R14.64] ;  /* 0x0000000a0e197981 */ /* 0x000962000c1e1500 */
[C---:B------:R-:W-:Y:S01]  /*0220*/  LEA R26, P1, R64.reuse, UR4, 0x5 ;  /* 0x00000004401a7c11 */ /* 0x040fe2000f8228ff */
[----:B0-----:R-:W-:Y:S01]  /*0230*/  IMAD.SHL.U32 R7, R59, 0x10, RZ ;  /* 0x000000103b077824 */ /* 0x001fe200078e00ff */
[C---:B------:R-:W-:Y:S01]  /*0240*/  LEA R6, P4, R57.reuse, UR4, 0x5 ;  /* 0x0000000439067c11 */ /* 0x040fe2000f8828ff */
[----:B------:R-:W-:Y:S01]  /*0250*/  IMAD.SHL.U32 R3, R64, 0x10, RZ ;  /* 0x0000001040037824 */ /* 0x000fe200078e00ff */
[----:B------:R0:W3:Y:S01]  /*0260*/  LDG.E.U16 R24, desc[UR10][R10.64] ;  /* 0x0000000a0a187981 */ /* 0x0000e2000c1e1500 */
[----:B-1----:R-:W-:Y:S01]  /*0270*/  IMAD.SHL.U32 R12, R57, 0x10, RZ ;  /* 0x00000010390c7824 */ /* 0x002fe200078e00ff */
[C---:B------:R-:W-:Y:S01]  /*0280*/  LEA R16, P0, R61.reuse, UR4, 0x5 ;  /* 0x000000043d107c11 */ /* 0x040fe2000f8028ff */
[----:B------:R-:W-:Y:S01]  /*0290*/  IMAD.SHL.U32 R0, R61, 0x10, RZ ;  /* 0x000000103d007824 */ /* 0x000fe200078e00ff */
[----:B------:R-:W-:-:S02]  /*02a0*/  LEA.HI.X R27, R3, UR5, RZ, 0x1, P1 ;  /* 0x00000005031b7c11 */ /* 0x000fc400088f0cff */
[----:B----4-:R-:W-:Y:S01]  /*02b0*/  LEA R14, P2, R59, UR4, 0x5 ;  /* 0x000000043b0e7c11 */ /* 0x010fe2000f8428ff */
[C---:B0-----:R-:W-:Y:S01]  /*02c0*/  IMAD.SHL.U32 R11, R58.reuse, 0x10, RZ ;  /* 0x000000103a0b7824 */ /* 0x041fe200078e00ff */
[----:B------:R-:W-:Y:S01]  /*02d0*/  LEA R10, P3, R58, UR4, 0x5 ;  /* 0x000000043a0a7c11 */ /* 0x000fe2000f8628ff */
[----:B------:R-:W-:Y:S01]  /*02e0*/  IMAD.WIDE.U32 R26, R5, 0x2, R26 ;  /* 0x00000002051a7825 */ /* 0x000fe200078e001a */
[----:B------:R-:W-:Y:S02]  /*02f0*/  LEA.HI.X R15, R7, UR5, RZ, 0x1, P2 ;  /* 0x00000005070f7c11 */ /* 0x000fe400090f0cff */
[----:B------:R-:W-:Y:S02]  /*0300*/  LEA.HI.X R7, R12, UR5, RZ, 0x1, P4 ;  /* 0x000000050c077c11 */ /* 0x000fe4000a0f0cff */
[----:B------:R-:W-:Y:S01]  /*0310*/  LEA.HI.X R17, R0, UR5, RZ, 0x1, P0 ;  /* 0x0000000500117c11 */ /* 0x000fe200080f0cff */
[----:B------:R-:W4:Y:S01]  /*0320*/  LDG.E.U16 R26, desc[UR10][R26.64] ;  /* 0x0000000a1a1a7981 */ /* 0x000f22000c1e1500 */
[----:B------:R-:W-:-:S02]  /*0330*/  LOP3.LUT R60, R2, 0x18, RZ, 0xfc, !PT ;  /* 0x00000018023c7812 */ /* 0x000fc400078efcff */
[----:B------:R-:W-:Y:S01]  /*0340*/  LEA.HI.X R11, R11, UR5, RZ, 0x1, P3 ;  /* 0x000000050b0b7c11 */ /* 0x000fe200098f0cff */
[C---:B------:R-:W-:Y:S02]  /*0350*/  IMAD.WIDE.U32 R18, R5.reuse, 0x2, R6 ;  /* 0x0000000205127825 */ /* 0x040fe400078e0006 */
[----:B------:R-:W0:Y:S01]  /*0360*/  LDC.64 R6, c[0x0][0x218] ;  /* 0x00008600ff067b82 */ /* 0x000e220000000a00 */
[C---:B------:R-:W-:Y:S01]  /*0370*/  LOP3.LUT R56, R2.reuse, 0x28, RZ, 0xfc, !PT ;  /* 0x0000002802387812 */ /* 0x040fe200078efcff */
[C---:B------:R-:W-:Y:S01]  /*0380*/  IMAD.WIDE.U32 R12, R5.reuse, 0x2, R16 ;  /* 0x00000002050c7825 */ /* 0x040fe200078e0010 */
[----:B------:R-:W-:Y:S01]  /*0390*/  LOP3.LUT R23, R2, 0x2c, RZ, 0xfc, !PT ;  /* 0x0000002c02177812 */ /* 0x000fe200078efcff */
[----:B------:R-:W3:Y:S01]  /*03a0*/  LDG.E.U16 R33, desc[UR10][R18.64] ;  /* 0x0000000a12217981 */ /* 0x000ee2000c1e1500 */
[C---:B------:R-:W-:Y:S01]  /*03b0*/  LEA R28, P1, R60.reuse, UR4, 0x5 ;  /* 0x000000043c1c7c11 */ /* 0x040fe2000f8228ff */
[----:B------:R-:W-:Y:S01]  /*03c0*/  IMAD.SHL.U32 R3, R60, 0x10, RZ ;  /* 0x000000103c037824 */ /* 0x000fe200078e00ff */
[C---:B------:R-:W-:Y:S01]  /*03d0*/  LOP3.LUT R22, R2.reuse, 0x30, RZ, 0xfc, !PT ;  /* 0x0000003002167812 */ /* 0x040fe200078efcff */
[C---:B------:R-:W-:Y:S01]  /*03e0*/  IMAD.WIDE.U32 R10, R5.reuse, 0x2, R10 ;  /* 0x00000002050a7825 */ /* 0x040fe200078e000a */
[----:B------:R1:W3:Y:S03]  /*03f0*/  LDG.E.U16 R31, desc[UR10][R12.64] ;  /* 0x0000000a0c1f7981 */ /* 0x0002e6000c1e1500 */
[----:B------:R-:W-:Y:S01]  /*0400*/  IMAD.WIDE.U32 R14, R5, 0x2, R14 ;  /* 0x00000002050e7825 */ /* 0x000fe200078e000e */
[----:B------:R-:W-:Y:S01]  /*0410*/  LEA.HI.X R29, R3, UR5, RZ, 0x1, P1 ;  /* 0x00000005031d7c11 */ /* 0x000fe200088f0cff */
[----:B------:R1:W3:Y:S01]  /*0420*/  LDG.E.U16 R30, desc[UR10][R10.64] ;  /* 0x0000000a0a1e7981 */ /* 0x0002e2000c1e1500 */
[----:B------:R-:W-:Y:S01]  /*0430*/  LOP3.LUT R21, R2, 0x34, RZ, 0xfc, !PT ;  /* 0x0000003402157812 */ /* 0x000fe200078efcff */
[----:B------:R-:W-:Y:S01]  /*0440*/  IMAD.SHL.U32 R0, R56, 0x10, RZ ;  /* 0x0000001038007824 */ /* 0x000fe200078e00ff */
[----:B------:R-:W-:Y:S01]  /*0450*/  LOP3.LUT R3, R2, 0x38, RZ, 0xfc, !PT ;  /* 0x0000003802037812 */ /* 0x000fe200078efcff */
[----:B------:R1:W3:Y:S02]  /*0460*/  LDG.E.U16 R27, desc[UR10][R14.64] ;  /* 0x0000000a0e1b7981 */ /* 0x0002e4000c1e1500 */
[----:B-1----:R-:W-:Y:S01]  /*0470*/  IMAD.SHL.U32 R12, R23, 0x10, RZ ;  /* 0x00000010170c7824 */ /* 0x002fe200078e00ff */
[----:B------:R-:W-:-:S02]  /*0480*/  LEA R16, P0, R56, UR4, 0x5 ;  /* 0x0000000438107c11 */ /* 0x000fc4000f8028ff */
[----:B------:R-:W-:Y:S01]  /*0490*/  LEA R34, P1, R23, UR4, 0x5 ;  /* 0x0000000417227c11 */ /* 0x000fe2000f8228ff */
[----:B------:R-:W-:Y:S01]  /*04a0*/  IMAD.SHL.U32 R10, R22, 0x10, RZ ;  /* 0x00000010160a7824 */ /* 0x000fe200078e00ff */
[----:B------:R-:W-:Y:S02]  /*04b0*/  LEA.HI.X R17, R0, UR5, RZ, 0x1, P0 ;  /* 0x0000000500117c11 */ /* 0x000fe400080f0cff */
[----:B------:R-:W-:Y:S01]  /*04c0*/  LEA R14, P2, R22, UR4, 0x5 ;  /* 0x00000004160e7c11 */ /* 0x000fe2000f8428ff */
[----:B------:R-:W-:Y:S01]  /*04d0*/  IMAD.SHL.U32 R11, R21, 0x10, RZ ;  /* 0x00000010150b7824 */ /* 0x000fe200078e00ff */
[----:B------:R-:W-:Y:S01]  /*04e0*/  LEA.HI.X R35, R12, UR5, RZ, 0x1, P1 ;  /* 0x000000050c237c11 */ /* 0x000fe200088f0cff */
[----:B------:R-:W-:Y:S01]  /*04f0*/  IMAD.SHL.U32 R0, R3, 0x10, RZ ;  /* 0x0000001003007824 */ /* 0x000fe200078e00ff */
[----:B------:R-:W-:Y:S02]  /*0500*/  LEA R12, P0, R21, UR4, 0x5 ;  /* 0x00000004150c7c11 */ /* 0x000fe4000f8028ff */
[----:B------:R-:W-:-:S02]  /*0510*/  LEA.HI.X R15, R10, UR5, RZ, 0x1, P2 ;  /* 0x000000050a0f7c11 */ /* 0x000fc400090f0cff */
[----:B------:R-:W-:Y:S01]  /*0520*/  LEA R10, P1, R3, UR4, 0x5 ;  /* 0x00000004030a7c11 */ /* 0x000fe2000f8228ff */
[----:B------:R-:W-:Y:S01]  /*0530*/  IMAD.WIDE.U32 R28, R5, 0x2, R28 ;  /* 0x00000002051c7825 */ /* 0x000fe200078e001c */
[----:B------:R-:W-:Y:S02]  /*0540*/  LEA.HI.X R13, R11, UR5, RZ, 0x1, P0 ;  /* 0x000000050b0d7c11 */ /* 0x000fe400080f0cff */
[----:B------:R-:W-:Y:S01]  /*0550*/  LEA.HI.X R11, R0, UR5, RZ, 0x1, P1 ;  /* 0x00000005000b7c11 */ /* 0x000fe200088f0cff */
[C---:B------:R-:W-:Y:S01]  /*0560*/  IMAD.WIDE.U32 R14, R5.reuse, 0x2, R14 ;  /* 0x00000002050e7825 */ /* 0x040fe200078e000e */
[----:B------:R-:W-:Y:S01]  /*0570*/  LOP3.LUT R2, R2, 0x3c, RZ, 0xfc, !PT ;  /* 0x0000003c02027812 */ /* 0x000fe200078efcff */
[----:B------:R-:W3:Y:S02]  /*0580*/  LDG.E.U16 R28, desc[UR10][R28.64] ;  /* 0x0000000a1c1c7981 */ /* 0x000ee4000c1e1500 */
[----:B------:R-:W-:Y:S01]  /*0590*/  IMAD.WIDE.U32 R34, R5, 0x2, R34 ;  /* 0x0000000205227825 */ /* 0x000fe200078e0022 */
[----:B0-----:R-:W-:-:S03]  /*05a0*/  LEA R18, P1, R67, R6, 0x2 ;  /* 0x0000000643127211 */ /* 0x001fc600078210ff */
[----:B------:R-:W-:Y:S02]  /*05b0*/  IMAD.WIDE.U32 R16, R5, 0x2, R16 ;  /* 0x0000000205107825 */ /* 0x000fe400078e0010 */
[----:B------:R-:W3:Y:S02]  /*05c0*/  LDG.E.U16 R34, desc[UR10][R34.64] ;  /* 0x0000000a22227981 */ /* 0x000ee4000c1e1500 */
[----:B------:R-:W-:Y:S02]  /*05d0*/  IMAD.SHL.U32 R66, R67, 0x2, RZ ;  /* 0x0000000243427824 */ /* 0x000fe400078e00ff */
[----:B------:R0:W3:Y:S01]  /*05e0*/  LDG.E.U16 R29, desc[UR10][R14.64] ;  /* 0x0000000a0e1d7981 */ /* 0x0000e2000c1e1500 */
[----:B------:R-:W-:-:S04]  /*05f0*/  IMAD.WIDE.U32 R12, R5, 0x2, R12 ;  /* 0x00000002050c7825 */ /* 0x000fc800078e000c */
[----:B------:R-:W-:Y:S01]  /*0600*/  IMAD.WIDE.U32 R10, R5, 0x2, R10 ;  /* 0x00000002050a7825 */ /* 0x000fe200078e000a */
[----:B------:R1:W3:Y:S03]  /*0610*/  LDG.E.U16 R32, desc[UR10][R16.64] ;  /* 0x0000000a10207981 */ /* 0x0002e6000c1e1500 */
[C---:B------:R-:W-:Y:S01]  /*0620*/  IMAD.SHL.U32 R0, R2.reuse, 0x10, RZ ;  /* 0x0000001002007824 */ /* 0x040fe200078e00ff */
[----:B0-----:R-:W-:Y:S01]  /*0630*/  LEA R14, P0, R2, UR4, 0x5 ;  /* 0x00000004020e7c11 */ /* 0x001fe2000f8028ff */
[----:B------:R0:W3:Y:S01]  /*0640*/  LDG.E.U16 R35, desc[UR10][R12.64] ;  /* 0x0000000a0c237981 */ /* 0x0000e2000c1e1500 */
[----:B------:R-:W-:Y:S01]  /*0650*/  LEA.HI.X R19, R66, R7, RZ, 0x1, P1 ;  /* 0x0000000742137211 */ /* 0x000fe200008f0cff */
[----:B------:R-:W-:Y:S01]  /*0660*/  IMAD.SHL.U32 R20, R63, 0x40, RZ ;  /* 0x000000403f147824 */ /* 0x000fe200078e00ff */
[----:B------:R-:W-:Y:S01]  /*0670*/  LEA.HI.X R15, R0, UR5, RZ, 0x1, P0 ;  /* 0x00000005000f7c11 */ /* 0x000fe200080f0cff */
[----:B------:R0:W3:Y:S01]  /*0680*/  LDG.E.U16 R36, desc[UR10][R10.64] ;  /* 0x0000000a0a247981 */ /* 0x0000e2000c1e1500 */
[----:B-1----:R-:W-:-:S02]  /*0690*/  IMAD.SHL.U32 R17, R65, 0x40, RZ ;  /* 0x0000004041117824 */ /* 0x002fc400078e00ff */
[C---:B------:R-:W-:Y:S01]  /*06a0*/  IMAD.SHL.U32 R16, R64.reuse, 0x40, RZ ;  /* 0x0000004040107824 */ /* 0x040fe200078e00ff */
[-C--:B0-----:R-:W-:Y:S02]  /*06b0*/  LEA R12, P0, R65, R6.reuse, 0x7 ;  /* 0x00000006410c7211 */ /* 0x081fe400078038ff */
[-C--:B------:R-:W-:Y:S02]  /*06c0*/  LEA R10, P1, R64, R6.reuse, 0x7 ;  /* 0x00000006400a7211 */ /* 0x080fe400078238ff */
[----:B------:R-:W-:Y:S02]  /*06d0*/  LEA R6, P2, R63, R6, 0x7 ;  /* 0x000000063f067211 */ /* 0x000fe400078438ff */
[----:B------:R-:W-:Y:S02]  /*06e0*/  LOP3.LUT R0, R8, 0x1f, RZ, 0xc0, !PT ;  /* 0x0000001f08007812 */ /* 0x000fe400078ec0ff */
[-C--:B------:R-:W-:Y:S02]  /*06f0*/  LEA.HI.X R13, R17, R7.reuse, RZ, 0x1, P0 ;  /* 0x00000007110d7211 */ /* 0x080fe400000f0cff */
[----:B------:R-:W-:-:S02]  /*0700*/  LEA.HI.X R11, R16, R7, RZ, 0x1, P1 ;  /* 0x00000007100b7211 */ /* 0x000fc400008f0cff */
[----:B------:R-:W-:Y:S01]  /*0710*/  LEA.HI.X R7, R20, R7, RZ, 0x1, P2 ;  /* 0x0000000714077211 */ /* 0x000fe200010f0cff */
[----:B------:R-:W-:-:S04]  /*0720*/  IMAD.WIDE.U32 R14, R5, 0x2, R14 ;  /* 0x00000002050e7825 */ /* 0x000fc800078e000e */
[C---:B------:R-:W-:Y:S02]  /*0730*/  IMAD.WIDE.U32 R10, R0.reuse, 0x2, R10 ;  /* 0x00000002000a7825 */ /* 0x040fe400078e000a */
[----:B------:R-:W3:Y:S02]  /*0740*/  LDG.E.U16 R14, desc[UR10][R14.64] ;  /* 0x0000000a0e0e7981 */ /* 0x000ee4000c1e1500 */
[C---:B------:R-:W-:Y:S02]  /*0750*/  IMAD.WIDE.U32 R6, R0.reuse, 0x2, R6 ;  /* 0x0000000200067825 */ /* 0x040fe400078e0006 */
[----:B------:R-:W3:Y:S02]  /*0760*/  LDG.E.U16 R69, desc[UR10][R10.64] ;  /* 0x0000000a0a457981 */ /* 0x000ee4000c1e1500 */
[----:B------:R-:W-:-:S04]  /*0770*/  IMAD.WIDE.U32 R18, R0, 0x2, R18 ;  /* 0x0000000200127825 */ /* 0x000fc800078e0012 */
[----:B------:R-:W-:Y:S01]  /*0780*/  IMAD.WIDE.U32 R12, R0, 0x2, R12 ;  /* 0x00000002000c7825 */ /* 0x000fe200078e000c */
[----:B------:R-:W3:Y:S04]  /*0790*/  LDG.E.U16 R15, desc[UR10][R10.64+0x40] ;  /* 0x0000400a0a0f7981 */ /* 0x000ee8000c1e1500 */
[----:B------:R-:W3:Y:S04]  /*07a0*/  LDG.E.U16 R37, desc[UR10][R18.64] ;  /* 0x0000000a12257981 */ /* 0x000ee8000c1e1500 */
[----:B------:R0:W3:Y:S04]  /*07b0*/  LDG.E.U16 R38, desc[UR10][R18.64+0x40] ;  /* 0x0000400a12267981 */ /* 0x0000e8000c1e1500 */
[----:B------:R-:W3:Y:S04]  /*07c0*/  LDG.E.U16 R10, desc[UR10][R6.64] ;  /* 0x0000000a060a7981 */ /* 0x000ee8000c1e1500 */
[----:B------:R-:W3:Y:S04]  /*07d0*/  LDG.E.U16 R39, desc[UR10][R12.64] ;  /* 0x0000000a0c277981 */ /* 0x000ee8000c1e1500 */
[----:B------:R1:W3:Y:S04]  /*07e0*/  LDG.E.U16 R68, desc[UR10][R12.64+0x40] ;  /* 0x0000400a0c447981 */ /* 0x0002e8000c1e1500 */
[----:B------:R-:W3:Y:S01]  /*07f0*/  LDG.E.U16 R6, desc[UR10][R6.64+0x40] ;  /* 0x0000400a06067981 */ /* 0x000ee2000c1e1500 */
[----:B------:R-:W1:Y:S01]  /*0800*/  S2UR UR8, SR_CgaCtaId ;  /* 0x00000000000879c3 */ /* 0x000e620000008800 */
[----:B0-----:R-:W-:Y:S01]  /*0810*/  IMAD R18, R67, 0x2, R0 ;  /* 0x0000000243127824 */ /* 0x001fe200078e0200 */
[----:B------:R-:W-:Y:S01]  /*0820*/  UMOV UR4, 0x400 ;  /* 0x0000040000047882 */ /* 0x000fe20000000000 */
[--C-:B------:R-:W-:Y:S01]  /*0830*/  IMAD R19, R5, 0x2, R67.reuse ;  /* 0x0000000205137824 */ /* 0x100fe200078e0243 */
[----:B------:R-:W-:Y:S01]  /*0840*/  SHF.R.U32.HI R5, RZ, 0x1, R67 ;  /* 0x00000001ff057819 */ /* 0x000fe20000011643 */
[----:B-1----:R-:W-:-:S05]  /*0850*/  IMAD.SHL.U32 R12, R18, 0x2, RZ ;  /* 0x00000002120c7824 */ /* 0x002fca00078e00ff */
[----:B------:R-:W-:Y:S02]  /*0860*/  LOP3.LUT R12, R12, R5, RZ, 0x3c, !PT ;  /* 0x000000050c0c7212 */ /* 0x000fe400078e3cff */
[----:B------:R-:W-:Y:S01]  /*0870*/  LOP3.LUT R5, R19, 0x10, RZ, 0x3c, !PT ;  /* 0x0000001013057812 */ /* 0x000fe200078e3cff */
[----:B------:R-:W-:-:S04]  /*0880*/  ULEA UR8, UR8, UR4, 0x18 ;  /* 0x0000000408087291 */ /* 0x000fc8000f8ec03f */
[----:B------:R-:W-:Y:S02]  /*0890*/  UIADD3 UR4, UR8, 0x800, URZ ;  /* 0x0000080008047890 */ /* 0x000fe4000fffe03f */
[----:B------:R-:W-:Y:S02]  /*08a0*/  USHF.R.U32.HI UR5, URZ, 0x4, UR8 ;  /* 0x000000043f057899 */ /* 0x000fe40008011608 */
[----:B------:R-:W-:Y:S02]  /*08b0*/  USHF.R.U32.HI UR6, URZ, 0x4, UR4 ;  /* 0x000000043f067899 */ /* 0x000fe40008011604 */
[----:B------:R-:W-:Y:S02]  /*08c0*/  USGXT.U32 UR4, UR5, 0xe ;  /* 0x0000000e0504789a */ /* 0x000fe40008000000 */
[----:B------:R-:W-:Y:S01]  /*08d0*/  USGXT.U32 UR6, UR6, 0xe ;  /* 0x0000000e0606789a */ /* 0x000fe20008000000 */
[----:B------:R-:W-:Y:S01]  /*08e0*/  UMOV UR5, 0xc0000010 ;  /* 0xc000001000057882 */ /* 0x000fe20000000000 */
[----:B------:R-:W-:Y:S01]  /*08f0*/  UMOV UR7, 0x40000040 ;  /* 0x4000004000077882 */ /* 0x000fe20000000000 */
[----:B--2---:R0:W-:Y:S04]  /*0900*/  STS.U16 [R19+UR8], R9 ;  /* 0x0000000913007988 */ /* 0x0041e80008000408 */
[----:B-----5:R-:W-:Y:S04]  /*0910*/  STS.U16 [R19+UR8+0x200], R25 ;  /* 0x0002001913007988 */ /* 0x020fe80008000408 */
[----:B----4-:R-:W-:Y:S04]  /*0920*/  STS.U16 [R19+UR8+0x100], R26 ;  /* 0x0001001a13007988 */ /* 0x010fe80008000408 */
[----:B---3--:R-:W-:Y:S04]  /*0930*/  STS.U16 [R19+UR8+0x400], R30 ;  /* 0x0004001e13007988 */ /* 0x008fe80008000408 */
[----:B------:R-:W-:Y:S04]  /*0940*/  STS.U16 [R19+UR8+0x300], R28 ;  /* 0x0003001c13007988 */ /* 0x000fe80008000408 */
[----:B------:R-:W-:Y:S04]  /*0950*/  STS.U16 [R19+UR8+0x600], R29 ;  /* 0x0006001d13007988 */ /* 0x000fe80008000408 */
[----:B------:R-:W-:Y:S04]  /*0960*/  STS.U16 [R19+UR8+0x500], R32 ;  /* 0x0005002013007988 */ /* 0x000fe80008000408 */
[----:B------:R1:W-:Y:S04]  /*0970*/  STS.U16 [R19+UR8+0x700], R36 ;  /* 0x0007002413007988 */ /* 0x0003e80008000408 */
[----:B------:R-:W-:Y:S04]  /*0980*/  STS.U16 [R5+UR8+0x80], R24 ;  /* 0x0000801805007988 */ /* 0x000fe80008000408 */
[----:B------:R-:W-:Y:S01]  /*0990*/  STS.U16 [R5+UR8+0x180], R4 ;  /* 0x0001800405007988 */ /* 0x000fe20008000408 */
[----:B0-----:R-:W-:Y:S01]  /*09a0*/  IMAD.SHL.U32 R9, R8, 0x10, RZ ;  /* 0x0000001008097824 */ /* 0x001fe200078e00ff */
[----:B-1----:R-:W0:Y:S02]  /*09b0*/  LDC.64 R18, c[0x0][0x220] ;  /* 0x00008800ff127b82 */ /* 0x002e240000000a00 */
[----:B------:R-:W-:Y:S04]  /*09c0*/  STS.U16 [R5+UR8+0x280], R31 ;  /* 0x0002801f05007988 */ /* 0x000fe80008000408 */
        /* <DEDUP_REMOVED lines=10> */
[----:B------:R1:W-:Y:S04]  /*0a70*/  STS.U16 [R12+UR8+0xa40], R39 ;  /* 0x000a40270c007988 */ /* 0x0003e80008000408 */
[----:B------:R2:W-:Y:S04]  /*0a80*/  STS.U16 [R12+UR8+0xa00], R68 ;  /* 0x000a00440c007988 */ /* 0x0005e80008000408 */
[----:B------:R3:W-:Y:S01]  /*0a90*/  STS.U16 [R12+UR8+0xe00], R6 ;  /* 0x000e00060c007988 */ /* 0x0007e20008000408 */
[----:B------:R-:W-:Y:S06]  /*0aa0*/  BAR.SYNC.DEFER_BLOCKING 0x0 ;  /* 0x0000000000007b1d */ /* 0x000fec0000010000 */
[----:B-1----:R-:W-:-:S06]  /*0ab0*/  WARPGROUP.ARRIVE ;  /* 0x00000000000079c5 */ /* 0x002fcc0000000000 */
[----:B------:R-:W-:Y:S01]  /*0ac0*/  HGMMA.64x64x16.F32 R24, gdesc[UR4].tnspB, RZ, !UPT, gsb0 ;  /* 0x40e00000041879f0 */ /* 0x000fe2000c0008ff */
[C---:B------:R-:W-:Y:S01]  /*0ad0*/  IMAD.SHL.U32 R4, R8.reuse, 0x20, RZ ;  /* 0x0000002008047824 */ /* 0x040fe200078e00ff */
[----:B--2---:R-:W-:Y:S01]  /*0ae0*/  SHF.R.S32.HI R68, RZ, 0x2, R8 ;  /* 0x00000002ff447819 */ /* 0x004fe20000011408 */
[----:B------:R-:W-:-:S03]  /*0af0*/  IMAD.SHL.U32 R10, R8, 0x100, RZ ;  /* 0x00000100080a7824 */ /* 0x000fc600078e00ff */
[----:B------:R-:W-:Y:S02]  /*0b00*/  LOP3.LUT R4, R4, 0x60, RZ, 0xc0, !PT ;  /* 0x0000006004047812 */ /* 0x000fe400078ec0ff */
[----:B------:R-:W-:Y:S02]  /*0b10*/  SGXT R68, R68, 0x1 ;  /* 0x000000014444781a */ /* 0x000fe40000000200 */
[--C-:B------:R-:W-:Y:S02]  /*0b20*/  LOP3.LUT R5, R4, 0x780, R9.reuse, 0xf8, !PT ;  /* 0x0000078004057812 */ /* 0x100fe400078ef809 */
[----:B------:R-:W-:Y:S02]  /*0b30*/  LOP3.LUT R10, R10, 0x1800, RZ, 0xc0, !PT ;  /* 0x000018000a0a7812 */ /* 0x000fe400078ec0ff */
[----:B------:R-:W-:Y:S02]  /*0b40*/  LOP3.LUT R68, R5, 0x2010, R68, 0xf8, !PT ;  /* 0x0000201005447812 */ /* 0x000fe400078ef844 */
[----:B------:R-:W-:Y:S01]  /*0b50*/  LOP3.LUT R9, R10, 0x70, R9, 0xf8, !PT ;  /* 0x000000700a097812 */ /* 0x000fe200078ef809 */
[----:B------:R-:W-:-:S02]  /*0b60*/  WARPGROUP.DEPBAR.LE gsb0, 0x0 ;  /* 0x00008000000079c5 */ /* 0x000fc40000010000 */
[----:B------:R-:W-:Y:S01]  /*0b70*/  IMAD.MOV.U32 R4, RZ, RZ, R24 ;  /* 0x000000ffff047224 */ /* 0x000fe200078e0018 */
[----:B------:R-:W-:Y:S01]  /*0b80*/  SHF.R.S32.HI R24, RZ, 0x5, R8 ;  /* 0x00000005ff187819 */ /* 0x000fe20000011408 */
[----:B------:R-:W-:Y:S02]  /*0b90*/  IMAD.MOV.U32 R5, RZ, RZ, R26 ;  /* 0x000000ffff057224 */ /* 0x000fe400078e001a */
[----:B---3--:R-:W-:Y:S02]  /*0ba0*/  IMAD.MOV.U32 R6, RZ, RZ, R40 ;  /* 0x000000ffff067224 */ /* 0x008fe400078e0028 */
[----:B------:R-:W-:Y:S01]  /*0bb0*/  IMAD.MOV.U32 R7, RZ, RZ, R42 ;  /* 0x000000ffff077224 */ /* 0x000fe200078e002a */
[----:B------:R-:W-:Y:S01]  /*0bc0*/  BAR.SYNC.DEFER_BLOCKING 0x0 ;  /* 0x0000000000007b1d */ /* 0x000fe20000010000 */
[----:B------:R-:W-:Y:S01]  /*0bd0*/  SGXT R24, R24, 0x1 ;  /* 0x000000011818781a */ /* 0x000fe20000000200 */
[----:B------:R-:W-:Y:S02]  /*0be0*/  IMAD.SHL.U32 R26, R8, 0x2, RZ ;  /* 0x00000002081a7824 */ /* 0x000fe400078e00ff */
[----:B------:R-:W-:Y:S01]  /*0bf0*/  IMAD.MOV.U32 R8, RZ, RZ, R32 ;  /* 0x000000ffff087224 */ /* 0x000fe200078e0020 */
[----:B------:R-:W-:Y:S01]  /*0c00*/  LOP3.LUT R24, R9, 0x2010, R24, 0x78, !PT ;  /* 0x0000201009187812 */ /* 0x000fe200078e7818 */
[----:B------:R-:W-:Y:S01]  /*0c10*/  IMAD.MOV.U32 R9, RZ, RZ, R34 ;  /* 0x000000ffff097224 */ /* 0x000fe200078e0022 */
[----:B------:R-:W-:Y:S01]  /*0c20*/  LOP3.LUT R26, R26, 0x80, RZ, 0xc0, !PT ;  /* 0x000000801a1a7812 */ /* 0x000fe200078ec0ff */
[----:B------:R-:W-:-:S02]  /*0c30*/  IMAD.MOV.U32 R10, RZ, RZ, R48 ;  /* 0x000000ffff0a7224 */ /* 0x000fc400078e0030 */
[----:B------:R-:W-:Y:S02]  /*0c40*/  IMAD.MOV.U32 R11, RZ, RZ, R50 ;  /* 0x000000ffff0b7224 */ /* 0x000fe400078e0032 */
[----:B------:R-:W-:Y:S02]  /*0c50*/  IMAD.MOV.U32 R12, RZ, RZ, R36 ;  /* 0x000000ffff0c7224 */ /* 0x000fe400078e0024 */
[----:B------:R-:W-:Y:S02]  /*0c60*/  IMAD.MOV.U32 R13, RZ, RZ, R38 ;  /* 0x000000ffff0d7224 */ /* 0x000fe400078e0026 */
[----:B------:R-:W-:Y:S02]  /*0c70*/  IMAD.MOV.U32 R14, RZ, RZ, R52 ;  /* 0x000000ffff0e7224 */ /* 0x000fe400078e0034 */
[----:B------:R-:W-:Y:S01]  /*0c80*/  IMAD.MOV.U32 R15, RZ, RZ, R54 ;  /* 0x000000ffff0f7224 */ /* 0x000fe200078e0036 */
[----:B------:R1:W-:Y:S01]  /*0c90*/  STS.128 [R68+UR8], R4 ;  /* 0x0000000444007988 */ /* 0x0003e20008000c08 */
[----:B------:R-:W-:-:S03]  /*0ca0*/  LOP3.LUT R34, R68, 0x10, RZ, 0x3c, !PT ;  /* 0x0000001044227812 */ /* 0x000fc600078e3cff */
[----:B------:R2:W-:Y:S04]  /*0cb0*/  STS.128 [R68+UR8+0x1000], R8 ;  /* 0x0010000844007988 */ /* 0x0005e80008000c08 */
[----:B------:R3:W-:Y:S01]  /*0cc0*/  STS.128 [R68+UR8+0x1800], R12 ;  /* 0x0018000c44007988 */ /* 0x0007e20008000c08 */
[----:B-1----:R-:W-:Y:S02]  /*0cd0*/  IMAD.MOV.U32 R4, RZ, RZ, R28 ;  /* 0x000000ffff047224 */ /* 0x002fe400078e001c */
[----:B------:R-:W-:Y:S02]  /*0ce0*/  IMAD.MOV.U32 R5, RZ, RZ, R30 ;  /* 0x000000ffff057224 */ /* 0x000fe400078e001e */
[----:B------:R-:W-:Y:S02]  /*0cf0*/  IMAD.MOV.U32 R6, RZ, RZ, R44 ;  /* 0x000000ffff067224 */ /* 0x000fe400078e002c */
[----:B------:R-:W-:Y:S01]  /*0d00*/  IMAD.MOV.U32 R7, RZ, RZ, R46 ;  /* 0x000000ffff077224 */ /* 0x000fe200078e002e */
[----:B------:R-:W-:Y:S01]  /*0d10*/  IADD3 R28, R24, UR8, R26 ;  /* 0x00000008181c7c10 */ /* 0x000fe2000fffe01a */
[----:B--2---:R-:W-:-:S03]  /*0d20*/  IMAD.MOV.U32 R8, RZ, RZ, R29 ;  /* 0x000000ffff087224 */ /* 0x004fc600078e001d */
[----:B------:R1:W-:Y:S01]  /*0d30*/  STS.128 [R68+UR8+0x800], R4 ;  /* 0x0008000444007988 */ /* 0x0003e20008000c08 */
[----:B------:R-:W-:Y:S02]  /*0d40*/  IMAD.MOV.U32 R9, RZ, RZ, R31 ;  /* 0x000000ffff097224 */ /* 0x000fe400078e001f */
[----:B------:R-:W-:Y:S02]  /*0d50*/  IMAD.MOV.U32 R10, RZ, RZ, R45 ;  /* 0x000000ffff0a7224 */ /* 0x000fe400078e002d */
[----:B------:R-:W-:Y:S02]  /*0d60*/  IMAD.MOV.U32 R11, RZ, RZ, R47 ;  /* 0x000000ffff0b7224 */ /* 0x000fe400078e002f */
[----:B---3--:R-:W-:Y:S02]  /*0d70*/  IMAD.MOV.U32 R12, RZ, RZ, R33 ;  /* 0x000000ffff0c7224 */ /* 0x008fe400078e0021 */
[----:B------:R-:W-:Y:S02]  /*0d80*/  IMAD.MOV.U32 R13, RZ, RZ, R35 ;  /* 0x000000ffff0d7224 */ /* 0x000fe400078e0023 */
[----:B------:R-:W-:-:S02]  /*0d90*/  IMAD.MOV.U32 R14, RZ, RZ, R49 ;  /* 0x000000ffff0e7224 */ /* 0x000fc400078e0031 */
[----:B------:R-:W-:Y:S02]  /*0da0*/  IMAD.MOV.U32 R15, RZ, RZ, R51 ;  /* 0x000000ffff0f7224 */ /* 0x000fe400078e0033 */
[----:B------:R-:W-:Y:S02]  /*0db0*/  IMAD.MOV.U32 R24, RZ, RZ, R37 ;  /* 0x000000ffff187224 */ /* 0x000fe400078e0025 */
[----:B-1----:R-:W-:Y:S02]  /*0dc0*/  IMAD.MOV.U32 R4, RZ, RZ, R25 ;  /* 0x000000ffff047224 */ /* 0x002fe400078e0019 */
[----:B------:R-:W-:Y:S02]  /*0dd0*/  IMAD.MOV.U32 R5, RZ, RZ, R27 ;  /* 0x000000ffff057224 */ /* 0x000fe400078e001b */
[----:B------:R-:W-:Y:S02]  /*0de0*/  IMAD.MOV.U32 R6, RZ, RZ, R41 ;  /* 0x000000ffff067224 */ /* 0x000fe400078e0029 */
[----:B------:R-:W-:-:S02]  /*0df0*/  IMAD.MOV.U32 R7, RZ, RZ, R43 ;  /* 0x000000ffff077224 */ /* 0x000fc400078e002b */
[----:B------:R-:W-:Y:S02]  /*0e00*/  IMAD.MOV.U32 R25, RZ, RZ, R39 ;  /* 0x000000ffff197224 */ /* 0x000fe400078e0027 */
[----:B------:R-:W-:Y:S02]  /*0e10*/  IMAD.MOV.U32 R26, RZ, RZ, R53 ;  /* 0x000000ffff1a7224 */ /* 0x000fe400078e0035 */
[----:B------:R-:W-:Y:S01]  /*0e20*/  IMAD.MOV.U32 R27, RZ, RZ, R55 ;  /* 0x000000ffff1b7224 */ /* 0x000fe200078e0037 */
[----:B------:R-:W-:Y:S04]  /*0e30*/  STS.128 [R34+UR8], R4 ;  /* 0x0000000422007988 */ /* 0x000fe80008000c08 */
[----:B------:R-:W-:Y:S04]  /*0e40*/  STS.128 [R34+UR8+0x800], R8 ;  /* 0x0008000822007988 */ /* 0x000fe80008000c08 */
[----:B------:R-:W-:Y:S04]  /*0e50*/  STS.128 [R34+UR8+0x1000], R12 ;  /* 0x0010000c22007988 */ /* 0x000fe80008000c08 */
[----:B------:R1:W-:Y:S01]  /*0e60*/  STS.128 [R34+UR8+0x1800], R24 ;  /* 0x0018001822007988 */ /* 0x0003e20008000c08 */
[----:B------:R-:W-:Y:S01]  /*0e70*/  BAR.SYNC.DEFER_BLOCKING 0x0 ;  /* 0x0000000000007b1d */ /* 0x000fe20000010000 */
[----:B0-----:R-:W-:-:S02]  /*0e80*/  LEA R40, P3, R65, R18, 0x8 ;  /* 0x0000001241287211 */ /* 0x001fc400078640ff */
[----:B------:R-:W-:-:S03]  /*0e90*/  LEA R30, P0, R67, R18, 0x3 ;  /* 0x00000012431e7211 */ /* 0x000fc600078018ff */
[----:B------:R-:W0:Y:S04]  /*0ea0*/  LDS.128 R4, [R28] ;  /* 0x000000001c047984 */ /* 0x000e280000000c00 */
[----:B------:R-:W2:Y:S01]  /*0eb0*/  LDS.128 R8, [R28+0x100] ;  /* 0x000100001c087984 */ /* 0x000ea20000000c00 */
[----:B-1----:R-:W-:Y:S01]  /*0ec0*/  IMAD.SHL.U32 R27, R58, 0x40, RZ ;  /* 0x000000403a1b7824 */ /* 0x002fe200078e00ff */
[-C--:B------:R-:W-:Y:S01]  /*0ed0*/  LEA.HI.X R41, R17, R19.reuse, RZ, 0x2, P3 ;  /* 0x0000001311297211 */ /* 0x080fe200018f14ff */
[----:B------:R-:W-:Y:S01]  /*0ee0*/  IMAD.SHL.U32 R32, R62, 0x40, RZ ;  /* 0x000000403e207824 */ /* 0x000fe200078e00ff */
[-C--:B------:R-:W-:Y:S01]  /*0ef0*/  LEA R58, P3, R58, R18.reuse, 0x8 ;  /* 0x000000123a3a7211 */ /* 0x080fe200078640ff */
[----:B------:R-:W-:Y:S01]  /*0f00*/  IMAD.SHL.U32 R15, R61, 0x40, RZ ;  /* 0x000000403d0f7824 */ /* 0x000fe200078e00ff */
[----:B------:R-:W-:Y:S01]  /*0f10*/  LEA.HI.X R31, R66, R19, RZ, 0x2, P0 ;  /* 0x00000013421f7211 */ /* 0x000fe200000f14ff */
[----:B------:R-:W-:Y:S01]  /*0f20*/  IMAD.SHL.U32 R29, R60, 0x40, RZ ;  /* 0x000000403c1d7824 */ /* 0x000fe200078e00ff */
[-C--:B------:R-:W-:Y:S01]  /*0f30*/  LEA R64, P4, R64, R18.reuse, 0x8 ;  /* 0x0000001240407211 */ /* 0x080fe200078840ff */
[----:B------:R-:W-:Y:S01]  /*0f40*/  IMAD.SHL.U32 R25, R59, 0x40, RZ ;  /* 0x000000403b197824 */ /* 0x000fe200078e00ff */
[----:B------:R-:W-:-:S02]  /*0f50*/  LEA R12, P5, R63, R18, 0x8 ;  /* 0x000000123f0c7211 */ /* 0x000fc400078a40ff */
[-C--:B------:R-:W-:Y:S02]  /*0f60*/  LEA R62, P6, R62, R18.reuse, 0x8 ;  /* 0x000000123e3e7211 */ /* 0x080fe400078c40ff */
[-C--:B------:R-:W-:Y:S02]  /*0f70*/  LEA R14, P0, R61, R18.reuse, 0x8 ;  /* 0x000000123d0e7211 */ /* 0x080fe400078040ff */
[-C--:B------:R-:W-:Y:S02]  /*0f80*/  LEA R60, P1, R60, R18.reuse, 0x8 ;  /* 0x000000123c3c7211 */ /* 0x080fe400078240ff */
[-C--:B------:R-:W-:Y:S02]  /*0f90*/  LEA R24, P2, R59, R18.reuse, 0x8 ;  /* 0x000000123b187211 */ /* 0x080fe400078440ff */
[-C--:B------:R-:W-:Y:S01]  /*0fa0*/  LEA.HI.X R59, R27, R19.reuse, RZ, 0x2, P3 ;  /* 0x000000131b3b7211 */ /* 0x080fe200018f14ff */
[----:B------:R-:W-:Y:S01]  /*0fb0*/  IMAD.SHL.U32 R33, R57, 0x40, RZ ;  /* 0x0000004039217824 */ /* 0x000fe200078e00ff */
[----:B------:R-:W-:Y:S01]  /*0fc0*/  LEA R50, P3, R2, R18, 0x8 ;  /* 0x0000001202327211 */ /* 0x000fe200078640ff */
[----:B------:R-:W-:Y:S01]  /*0fd0*/  IMAD.SHL.U32 R38, R56, 0x40, RZ ;  /* 0x0000004038267824 */ /* 0x000fe200078e00ff */
[-C--:B------:R-:W-:Y:S01]  /*0fe0*/  LEA.HI.X R65, R16, R19.reuse, RZ, 0x2, P4 ;  /* 0x0000001310417211 */ /* 0x080fe200020f14ff */
        /* <DEDUP_REMOVED lines=9> */
[----:B------:R-:W-:-:S02]  /*1080*/  LEA.HI.X R25, R25, R19, RZ, 0x2, P2 ;  /* 0x0000001319197211 */ /* 0x000fc400010f14ff */
[-C--:B------:R-:W-:Y:S02]  /*1090*/  LEA R26, P4, R57, R18.reuse, 0x8 ;  /* 0x00000012391a7211 */ /* 0x080fe400078840ff */
[-C--:B------:R-:W-:Y:S02]  /*10a0*/  LEA R56, P5, R56, R18.reuse, 0x8 ;  /* 0x0000001238387211 */ /* 0x080fe400078a40ff */
[-C--:B------:R-:W-:Y:S02]  /*10b0*/  LEA R42, P6, R23, R18.reuse, 0x8 ;  /* 0x00000012172a7211 */ /* 0x080fe400078c40ff */
[-C--:B------:R-:W-:Y:S02]  /*10c0*/  LEA R44, P0, R22, R18.reuse, 0x8 ;  /* 0x00000012162c7211 */ /* 0x080fe400078040ff */
[-C--:B------:R-:W-:Y:S02]  /*10d0*/  LEA R46, P1, R21, R18.reuse, 0x8 ;  /* 0x00000012152e7211 */ /* 0x080fe400078240ff */
[----:B------:R-:W-:Y:S01]  /*10e0*/  LEA R48, P2, R3, R18, 0x8 ;  /* 0x0000001203307211 */ /* 0x000fe200078440ff */
[----:B------:R-:W-:Y:S01]  /*10f0*/  IMAD.WIDE.U32 R30, R0, 0x4, R30 ;  /* 0x00000004001e7825 */ /* 0x000fe200078e001e */
[-C--:B------:R-:W-:Y:S01]  /*1100*/  LEA.HI.X R27, R33, R19.reuse, RZ, 0x2, P4 ;  /* 0x00000013211b7211 */ /* 0x080fe200020f14ff */
[----:B------:R-:W-:Y:S01]  /*1110*/  LDS.128 R20, [R28+0x300] ;  /* 0x000300001c147984 */ /* 0x000fe20000000c00 */
[----:B------:R-:W-:-:S02]  /*1120*/  LEA.HI.X R57, R38, R19, RZ, 0x2, P5 ;  /* 0x0000001326397211 */ /* 0x000fc400028f14ff */
[-C--:B------:R-:W-:Y:S02]  /*1130*/  LEA.HI.X R43, R37, R19.reuse, RZ, 0x2, P6 ;  /* 0x00000013252b7211 */ /* 0x080fe400030f14ff */
[-C--:B------:R-:W-:Y:S02]  /*1140*/  LEA.HI.X R45, R36, R19.reuse, RZ, 0x2, P0 ;  /* 0x00000013242d7211 */ /* 0x080fe400000f14ff */
[-C--:B------:R-:W-:Y:S01]  /*1150*/  LEA.HI.X R47, R35, R19.reuse, RZ, 0x2, P1 ;  /* 0x00000013232f7211 */ /* 0x080fe200008f14ff */
[----:B------:R-:W-:Y:S01]  /*1160*/  IMAD.WIDE.U32 R40, R0, 0x4, R40 ;  /* 0x0000000400287825 */ /* 0x000fe200078e0028 */
[-C--:B------:R-:W-:Y:S01]  /*1170*/  LEA.HI.X R49, R34, R19.reuse, RZ, 0x2, P2 ;  /* 0x0000001322317211 */ /* 0x080fe200010f14ff */
[----:B------:R-:W-:Y:S01]  /*1180*/  LDS.128 R36, [R28+0x400] ;  /* 0x000400001c247984 */ /* 0x000fe20000000c00 */
[----:B------:R-:W-:Y:S01]  /*1190*/  LEA.HI.X R51, R2, R19, RZ, 0x2, P3 ;  /* 0x0000001302337211 */ /* 0x000fe200018f14ff */
[C---:B------:R-:W-:Y:S02]  /*11a0*/  IMAD.WIDE.U32 R64, R0.reuse, 0x4, R64 ;  /* 0x0000000400407825 */ /* 0x040fe400078e0040 */
[----:B------:R-:W1:Y:S04]  /*11b0*/  LDS.128 R16, [R28+0x200] ;  /* 0x000200001c107984 */ /* 0x000e680000000c00 */
[----:B0-----:R-:W-:Y:S04]  /*11c0*/  STG.E desc[UR10][R30.64], R4 ;  /* 0x000000041e007986 */ /* 0x001fe8000c10190a */
[----:B------:R-:W-:Y:S04]  /*11d0*/  STG.E desc[UR10][R30.64+0x80], R6 ;  /* 0x000080061e007986 */ /* 0x000fe8000c10190a */
[----:B------:R-:W0:Y:S04]  /*11e0*/  LDS.128 R32, [R28+0x500] ;  /* 0x000500001c207984 */ /* 0x000e280000000c00 */
[----:B--2---:R-:W-:Y:S04]  /*11f0*/  STG.E desc[UR10][R40.64], R8 ;  /* 0x0000000828007986 */ /* 0x004fe8000c10190a */
[----:B------:R-:W-:Y:S04]  /*1200*/  STG.E desc[UR10][R40.64+0x80], R10 ;  /* 0x0000800a28007986 */ /* 0x000fe8000c10190a */
[----:B------:R-:W-:Y:S04]  /*1210*/  STG.E desc[UR10][R64.64], R5 ;  /* 0x0000000540007986 */ /* 0x000fe8000c10190a */
[----:B------:R-:W-:Y:S04]  /*1220*/  STG.E desc[UR10][R64.64+0x80], R7 ;  /* 0x0000800740007986 */ /* 0x000fe8000c10190a */
[----:B------:R-:W2:Y:S04]  /*1230*/  LDS.128 R4, [R28+0x600] ;  /* 0x000600001c047984 */ /* 0x000ea80000000c00 */
[----:B------:R-:W3:Y:S01]  /*1240*/  LDS.128 R28, [R28+0x700] ;  /* 0x000700001c1c7984 */ /* 0x000ee20000000c00 */
[----:B------:R-:W-:-:S04]  /*1250*/  IMAD.WIDE.U32 R12, R0, 0x4, R12 ;  /* 0x00000004000c7825 */ /* 0x000fc800078e000c */
[C---:B------:R-:W-:Y:S01]  /*1260*/  IMAD.WIDE.U32 R62, R0.reuse, 0x4, R62 ;  /* 0x00000004003e7825 */ /* 0x040fe200078e003e */
[----:B------:R-:W-:Y:S03]  /*1270*/  STG.E desc[UR10][R12.64], R9 ;  /* 0x000000090c007986 */ /* 0x000fe6000c10190a */
[C---:B------:R-:W-:Y:S01]  /*1280*/  IMAD.WIDE.U32 R14, R0.reuse, 0x4, R14 ;  /* 0x00000004000e7825 */ /* 0x040fe200078e000e */
[----:B------:R-:W-:Y:S03]  /*1290*/  STG.E desc[UR10][R12.64+0x80], R11 ;  /* 0x0000800b0c007986 */ /* 0x000fe6000c10190a */
[C---:B------:R-:W-:Y:S01]  /*12a0*/  IMAD.WIDE.U32 R60, R0.reuse, 0x4, R60 ;  /* 0x00000004003c7825 */ /* 0x040fe200078e003c */
[----:B-1----:R-:W-:Y:S03]  /*12b0*/  STG.E desc[UR10][R62.64], R16 ;  /* 0x000000103e007986 */ /* 0x002fe6000c10190a */
[C---:B------:R-:W-:Y:S01]  /*12c0*/  IMAD.WIDE.U32 R24, R0.reuse, 0x4, R24 ;  /* 0x0000000400187825 */ /* 0x040fe200078e0018 */
[----:B------:R-:W-:Y:S03]  /*12d0*/  STG.E desc[UR10][R62.64+0x80], R18 ;  /* 0x000080123e007986 */ /* 0x000fe6000c10190a */
        /* <DEDUP_REMOVED lines=13> */
[----:B------:R-:W-:Y:S04]  /*13b0*/  STG.E desc[UR10][R58.64], R36 ;  /* 0x000000243a007986 */ /* 0x000fe8000c10190a */
[----:B------:R-:W-:Y:S01]  /*13c0*/  STG.E desc[UR10][R58.64+0x80], R38 ;  /* 0x000080263a007986 */ /* 0x000fe2000c10190a */
[----:B------:R-:W-:-:S03]  /*13d0*/  IMAD.WIDE.U32 R50, R0, 0x4, R50 ;  /* 0x0000000400327825 */ /* 0x000fc600078e0032 */
[----:B0-----:R-:W-:Y:S04]  /*13e0*/  STG.E desc[UR10][R26.64], R32 ;  /* 0x000000201a007986 */ /* 0x001fe8000c10190a */
[----:B------:R-:W-:Y:S04]  /*13f0*/  STG.E desc[UR10][R26.64+0x80], R34 ;  /* 0x000080221a007986 */ /* 0x000fe8000c10190a */
[----:B------:R-:W-:Y:S04]  /*1400*/  STG.E desc[UR10][R56.64], R37 ;  /* 0x0000002538007986 */ /* 0x000fe8000c10190a */
[----:B------:R-:W-:Y:S04]  /*1410*/  STG.E desc[UR10][R56.64+0x80], R39 ;  /* 0x0000802738007986 */ /* 0x000fe8000c10190a */
[----:B------:R-:W-:Y:S04]  /*1420*/  STG.E desc[UR10][R42.64], R33 ;  /* 0x000000212a007986 */ /* 0x000fe8000c10190a */
[----:B------:R-:W-:Y:S04]  /*1430*/  STG.E desc[UR10][R42.64+0x80], R35 ;  /* 0x000080232a007986 */ /* 0x000fe8000c10190a */
[----:B--2---:R-:W-:Y:S04]  /*1440*/  STG.E desc[UR10][R44.64], R4 ;  /* 0x000000042c007986 */ /* 0x004fe8000c10190a */
[----:B------:R-:W-:Y:S04]  /*1450*/  STG.E desc[UR10][R44.64+0x80], R6 ;  /* 0x000080062c007986 */ /* 0x000fe8000c10190a */
[----:B---3--:R-:W-:Y:S04]  /*1460*/  STG.E desc[UR10][R46.64], R28 ;  /* 0x0000001c2e007986 */ /* 0x008fe8000c10190a */
[----:B------:R-:W-:Y:S04]  /*1470*/  STG.E desc[UR10][R46.64+0x80], R30 ;  /* 0x0000801e2e007986 */ /* 0x000fe8000c10190a */
[----:B------:R-:W-:Y:S04]  /*1480*/  STG.E desc[UR10][R48.64], R5 ;  /* 0x0000000530007986 */ /* 0x000fe8000c10190a */
[----:B------:R-:W-:Y:S04]  /*1490*/  STG.E desc[UR10][R48.64+0x80], R7 ;  /* 0x0000800730007986 */ /* 0x000fe8000c10190a */
[----:B------:R-:W-:Y:S04]  /*14a0*/  STG.E desc[UR10][R50.64], R29 ;  /* 0x0000001d32007986 */ /* 0x000fe8000c10190a */
[----:B------:R-:W-:Y:S01]  /*14b0*/  STG.E desc[UR10][R50.64+0x80], R31 ;  /* 0x0000801f32007986 */ /* 0x000fe2000c10190a */
[----:B------:R-:W-:Y:S05]  /*14c0*/  EXIT ;  /* 0x000000000000794d */ /* 0x000fea0003800000 */
.L_x_0:
[----:B------:R-:W-:-:S00]  /*14d0*/  BRA `(.L_x_0) ;  /* 0xfffffffc00fc7947 */ /* 0x000fc0000383ffff */
[----:B------:R-:W-:-:S00]  /*14e0*/  NOP ;  /* 0x0000000000007918 */ /* 0x000fc00000000000 */
        /* <DEDUP_REMOVED lines=9> */
.L_x_1:


//--------------------- .nv.shared.gluon_mma      --------------------------
	.section	.nv.shared.gluon_mma,"aw",@nobits
	.sectionflags	@""
	.align	16
	.zero		1024


//--------------------- .nv.shared.reserved.0     --------------------------
	.section	.nv.shared.reserved.0,"aw",@nobits
	.weak		__nv_reservedSMEM_offset_0_alias
	.size		__nv_reservedSMEM_offset_0_alias, 0, 0
	.other		__nv_reservedSMEM_offset_0_alias,@"STO_CUDA_RESERVED_SHARED STV_DEFAULT"
__nv_reservedSMEM_offset_0_alias:
	.zero		0


//--------------------- .nv.constant0.gluon_mma   --------------------------
	.section	.nv.constant0.gluon_mma,"a",@progbits
	.sectionflags	@""
	.align	4
.nv.constant0.gluon_mma:
	.zero		568


//--------------------- SYMBOLS --------------------------

	.type		.nv.reservedSmem.offset0,@object
	.size		.nv.reservedSmem.offset0,0x4
